//
// Generated by NVIDIA NVVM Compiler
//
// Compiler Build ID: CL-36424714
// Cuda compilation tools, release 13.0, V13.0.88
// Based on NVVM 20.0.0
//

.version 9.0
.target sm_100
.address_size 64

	// .globl	_Z11insertBatchP10DictionaryS0_ii

.visible .entry _Z11insertBatchP10DictionaryS0_ii(
	.param .u64 .ptr .align 1 _Z11insertBatchP10DictionaryS0_ii_param_0,
	.param .u64 .ptr .align 1 _Z11insertBatchP10DictionaryS0_ii_param_1,
	.param .u32 _Z11insertBatchP10DictionaryS0_ii_param_2,
	.param .u32 _Z11insertBatchP10DictionaryS0_ii_param_3
)
{
	.reg .pred 	%p<4>;
	.reg .b16 	%rs<9>;
	.reg .b32 	%r<16>;
	.reg .b64 	%rd<27>;

	ld.param.u64 	%rd17, [_Z11insertBatchP10DictionaryS0_ii_param_0];
	ld.param.u64 	%rd18, [_Z11insertBatchP10DictionaryS0_ii_param_1];
	ld.param.u32 	%r7, [_Z11insertBatchP10DictionaryS0_ii_param_2];
	ld.param.u32 	%r6, [_Z11insertBatchP10DictionaryS0_ii_param_3];
	mov.u32 	%r8, %ctaid.x;
	mov.u32 	%r9, %ntid.x;
	mov.u32 	%r10, %tid.x;
	mad.lo.s32 	%r1, %r8, %r9, %r10;
	setp.ge.s32 	%p1, %r1, %r7;
	@%p1 bra 	$L__BB0_5;
	cvta.to.global.u64 	%rd1, %rd18;
	cvta.to.global.u64 	%rd2, %rd17;
	add.s32 	%r12, %r6, %r1;
	mul.wide.s32 	%rd3, %r1, 200;
	add.s64 	%rd19, %rd3, %rd1;
	add.s64 	%rd24, %rd19, 1;
	mul.wide.s32 	%rd5, %r12, 200;
	add.s64 	%rd20, %rd5, %rd2;
	add.s64 	%rd23, %rd20, 3;
	mov.b32 	%r14, 0;
$L__BB0_2:
	ld.global.u8 	%rs1, [%rd24+-1];
	st.global.u8 	[%rd23+-3], %rs1;
	ld.global.u8 	%rs2, [%rd24];
	st.global.u8 	[%rd23+-2], %rs2;
	ld.global.u8 	%rs3, [%rd24+1];
	st.global.u8 	[%rd23+-1], %rs3;
	ld.global.u8 	%rs4, [%rd24+2];
	st.global.u8 	[%rd23], %rs4;
	add.s32 	%r14, %r14, 4;
	add.s64 	%rd24, %rd24, 4;
	add.s64 	%rd23, %rd23, 4;
	setp.ne.s32 	%p2, %r14, 100;
	@%p2 bra 	$L__BB0_2;
	add.s64 	%rd26, %rd19, 103;
	add.s64 	%rd25, %rd20, 103;
	mov.b32 	%r15, 0;
$L__BB0_4:
	ld.global.u8 	%rs5, [%rd26+-3];
	st.global.u8 	[%rd25+-3], %rs5;
	ld.global.u8 	%rs6, [%rd26+-2];
	st.global.u8 	[%rd25+-2], %rs6;
	ld.global.u8 	%rs7, [%rd26+-1];
	st.global.u8 	[%rd25+-1], %rs7;
	ld.global.u8 	%rs8, [%rd26];
	st.global.u8 	[%rd25], %rs8;
	add.s32 	%r15, %r15, 4;
	add.s64 	%rd26, %rd26, 4;
	add.s64 	%rd25, %rd25, 4;
	setp.ne.s32 	%p3, %r15, 100;
	@%p3 bra 	$L__BB0_4;
$L__BB0_5:
	ret;

}
	// .globl	_Z9copyongpuP10DictionaryS0_i
.visible .entry _Z9copyongpuP10DictionaryS0_i(
	.param .u64 .ptr .align 1 _Z9copyongpuP10DictionaryS0_i_param_0,
	.param .u64 .ptr .align 1 _Z9copyongpuP10DictionaryS0_i_param_1,
	.param .u32 _Z9copyongpuP10DictionaryS0_i_param_2
)
{
	.reg .pred 	%p<3>;
	.reg .b16 	%rs<9>;
	.reg .b32 	%r<10>;
	.reg .b64 	%rd<15>;

	ld.param.u64 	%rd7, [_Z9copyongpuP10DictionaryS0_i_param_0];
	ld.param.u64 	%rd8, [_Z9copyongpuP10DictionaryS0_i_param_1];
	ld.param.u32 	%r4, [_Z9copyongpuP10DictionaryS0_i_param_2];
	mov.u32 	%r5, %ctaid.x;
	mov.u32 	%r6, %ntid.x;
	mov.u32 	%r7, %tid.x;
	mad.lo.s32 	%r1, %r5, %r6, %r7;
	setp.ge.s32 	%p1, %r1, %r4;
	@%p1 bra 	$L__BB1_3;
	cvta.to.global.u64 	%rd9, %rd8;
	cvta.to.global.u64 	%rd10, %rd7;
	mul.wide.s32 	%rd11, %r1, 200;
	add.s64 	%rd12, %rd11, 103;
	add.s64 	%rd14, %rd9, %rd12;
	add.s64 	%rd13, %rd10, %rd12;
	mov.b32 	%r9, 0;
$L__BB1_2:
	ld.global.u8 	%rs1, [%rd14+-103];
	st.global.u8 	[%rd13+-103], %rs1;
	ld.global.u8 	%rs2, [%rd14+-3];
	st.global.u8 	[%rd13+-3], %rs2;
	ld.global.u8 	%rs3, [%rd14+-102];
	st.global.u8 	[%rd13+-102], %rs3;
	ld.global.u8 	%rs4, [%rd14+-2];
	st.global.u8 	[%rd13+-2], %rs4;
	ld.global.u8 	%rs5, [%rd14+-101];
	st.global.u8 	[%rd13+-101], %rs5;
	ld.global.u8 	%rs6, [%rd14+-1];
	st.global.u8 	[%rd13+-1], %rs6;
	ld.global.u8 	%rs7, [%rd14+-100];
	st.global.u8 	[%rd13+-100], %rs7;
	ld.global.u8 	%rs8, [%rd14];
	st.global.u8 	[%rd13], %rs8;
	add.s32 	%r9, %r9, 4;
	add.s64 	%rd14, %rd14, 4;
	add.s64 	%rd13, %rd13, 4;
	setp.ne.s32 	%p2, %r9, 100;
	@%p2 bra 	$L__BB1_2;
$L__BB1_3:
	ret;

}


// ===== COMPILED SASS (sm_100) =====

	.target	sm_100

	.elftype	@"ET_EXEC"


//--------------------- .note.nv.tkinfo           --------------------------
	.section	.note.nv.tkinfo,"",@"SHT_NOTE"
	.sectionflags	@"SHF_NOTE_NV_TKINFO"
	.tkinfo
        /*0018*/ 	.word	0x00000002
        /*0030*/ 	.string	""
        /*0030*/ 	.string	"ptxas"
        /*0030*/ 	.string	"Cuda compilation tools, release 13.0, V13.0.88"
        /*0030*/ 	.string	"Build cuda_13.0.r13.0/compiler.36424714_0"
        /*0030*/ 	.string	"-arch sm_100 -m 64 "



//--------------------- .note.nv.cuinfo           --------------------------
	.section	.note.nv.cuinfo,"",@"SHT_NOTE"
	.sectionflags	@"SHF_NOTE_NV_CUINFO"
        /*0018*/ 	.short	0x0002
        /*001a*/ 	.short	0x0064
        /*001c*/ 	.short	0x0082
	.zero		2


//--------------------- .nv.info                  --------------------------
	.section	.nv.info,"",@"SHT_CUDA_INFO"
	.align	4


	//----- nvinfo : EIATTR_REGCOUNT
	.align		4
        /*0000*/ 	.byte	0x04, 0x2f
        /*0002*/ 	.short	(.L_1 - .L_0)
	.align		4
.L_0:
        /*0004*/ 	.word	index@(_Z11insertBatchP10DictionaryS0_ii)
        /*0008*/ 	.word	0x0000001c


	//----- nvinfo : EIATTR_FRAME_SIZE
	.align		4
.L_1:
        /*000c*/ 	.byte	0x04, 0x11
        /*000e*/ 	.short	(.L_3 - .L_2)
	.align		4
.L_2:
        /*0010*/ 	.word	index@(_Z11insertBatchP10DictionaryS0_ii)
        /*0014*/ 	.word	0x00000000


	//----- nvinfo : EIATTR_REGCOUNT
	.align		4
.L_3:
        /*0018*/ 	.byte	0x04, 0x2f
        /*001a*/ 	.short	(.L_5 - .L_4)
	.align		4
.L_4:
        /*001c*/ 	.word	index@(_Z9copyongpuP10DictionaryS0_i)
        /*0020*/ 	.word	0x0000001c


	//----- nvinfo : EIATTR_FRAME_SIZE
	.align		4
.L_5:
        /*0024*/ 	.byte	0x04, 0x11
        /*0026*/ 	.short	(.L_7 - .L_6)
	.align		4
.L_6:
        /*0028*/ 	.word	index@(_Z9copyongpuP10DictionaryS0_i)
        /*002c*/ 	.word	0x00000000


	//----- nvinfo : EIATTR_MIN_STACK_SIZE
	.align		4
.L_7:
        /*0030*/ 	.byte	0x04, 0x12
        /*0032*/ 	.short	(.L_9 - .L_8)
	.align		4
.L_8:
        /*0034*/ 	.word	index@(_Z9copyongpuP10DictionaryS0_i)
        /*0038*/ 	.word	0x00000000


	//----- nvinfo : EIATTR_MIN_STACK_SIZE
	.align		4
.L_9:
        /*003c*/ 	.byte	0x04, 0x12
        /*003e*/ 	.short	(.L_11 - .L_10)
	.align		4
.L_10:
        /*0040*/ 	.word	index@(_Z11insertBatchP10DictionaryS0_ii)
        /*0044*/ 	.word	0x00000000
.L_11:


//--------------------- .nv.compat                --------------------------
	.section	.nv.compat,"",@"SHT_CUDA_COMPAT_INFO"
	.align	4
        /*0000*/ 	.byte	0x02, 0x09, 0x00, 0x00, 0x02, 0x02, 0x01, 0x00, 0x02, 0x05, 0x05, 0x00, 0x03, 0x07, 0x01, 0x01
        /*0010*/ 	.byte	0x02, 0x03, 0x00, 0x00, 0x02, 0x06, 0x01, 0x00, 0x04, 0x0b, 0x08, 0x00, 0x09, 0x00, 0x00, 0x00
        /*0020*/ 	.byte	0x00, 0x00, 0x00, 0x00


//--------------------- .nv.info._Z9copyongpuP10DictionaryS0_i --------------------------
	.section	.nv.info._Z9copyongpuP10DictionaryS0_i,"",@"SHT_CUDA_INFO"
	.sectionflags	@""
	.align	4


	//----- nvinfo : EIATTR_CUDA_API_VERSION
	.align		4
        /*0000*/ 	.byte	0x04, 0x37
        /*0002*/ 	.short	(.L_13 - .L_12)
.L_12:
        /*0004*/ 	.word	0x00000082


	//----- nvinfo : EIATTR_KPARAM_INFO
	.align		4
.L_13:
        /*0008*/ 	.byte	0x04, 0x17
        /*000a*/ 	.short	(.L_15 - .L_14)
.L_14:
        /*000c*/ 	.word	0x00000000
        /*0010*/ 	.short	0x0002
        /*0012*/ 	.short	0x0010
        /*0014*/ 	.byte	0x00, 0xf0, 0x11, 0x00


	//----- nvinfo : EIATTR_KPARAM_INFO
	.align		4
.L_15:
        /*0018*/ 	.byte	0x04, 0x17
        /*001a*/ 	.short	(.L_17 - .L_16)
.L_16:
        /*001c*/ 	.word	0x00000000
        /*0020*/ 	.short	0x0001
        /*0022*/ 	.short	0x0008
        /*0024*/ 	.byte	0x00, 0xf5, 0x21, 0x00


	//----- nvinfo : EIATTR_KPARAM_INFO
	.align		4
.L_17:
        /*0028*/ 	.byte	0x04, 0x17
        /*002a*/ 	.short	(.L_19 - .L_18)
.L_18:
        /*002c*/ 	.word	0x00000000
        /*0030*/ 	.short	0x0000
        /*0032*/ 	.short	0x0000
        /*0034*/ 	.byte	0x00, 0xf5, 0x21, 0x00


	//----- nvinfo : EIATTR_SPARSE_MMA_MASK
	.align		4
.L_19:
        /*0038*/ 	.byte	0x03, 0x50
        /*003a*/ 	.short	0x0000


	//----- nvinfo : EIATTR_MAXREG_COUNT
	.align		4
        /*003c*/ 	.byte	0x03, 0x1b
        /*003e*/ 	.short	0x00ff


	//----- nvinfo : EIATTR_MERCURY_ISA_VERSION
	.align		4
        /*0040*/ 	.byte	0x03, 0x5f
        /*0042*/ 	.short	0x0101


	//----- nvinfo : EIATTR_VRC_CTA_INIT_COUNT
	.align		4
        /*0044*/ 	.byte	0x02, 0x4a
	.zero		1
	.zero		1


	//----- nvinfo : EIATTR_EXIT_INSTR_OFFSETS
	.align		4
        /*0048*/ 	.byte	0x04, 0x1c
        /*004a*/ 	.short	(.L_21 - .L_20)


	//   ....[0]....
.L_20:
        /*004c*/ 	.word	0x00000070


	//   ....[1]....
        /*0050*/ 	.word	0x00000910


	//----- nvinfo : EIATTR_CBANK_PARAM_SIZE
	.align		4
.L_21:
        /*0054*/ 	.byte	0x03, 0x19
        /*0056*/ 	.short	0x0014


	//----- nvinfo : EIATTR_PARAM_CBANK
	.align		4
        /*0058*/ 	.byte	0x04, 0x0a
        /*005a*/ 	.short	(.L_23 - .L_22)
	.align		4
.L_22:
        /*005c*/ 	.word	index@(.nv.constant0._Z9copyongpuP10DictionaryS0_i)
        /*0060*/ 	.short	0x0380
        /*0062*/ 	.short	0x0014


	//----- nvinfo : EIATTR_SW_WAR
	.align		4
.L_23:
        /*0064*/ 	.byte	0x04, 0x36
        /*0066*/ 	.short	(.L_25 - .L_24)
.L_24:
        /*0068*/ 	.word	0x00000008
.L_25:


//--------------------- .nv.info._Z11insertBatchP10DictionaryS0_ii --------------------------
	.section	.nv.info._Z11insertBatchP10DictionaryS0_ii,"",@"SHT_CUDA_INFO"
	.sectionflags	@""
	.align	4


	//----- nvinfo : EIATTR_CUDA_API_VERSION
	.align		4
        /*0000*/ 	.byte	0x04, 0x37
        /*0002*/ 	.short	(.L_27 - .L_26)
.L_26:
        /*0004*/ 	.word	0x00000082


	//----- nvinfo : EIATTR_KPARAM_INFO
	.align		4
.L_27:
        /*0008*/ 	.byte	0x04, 0x17
        /*000a*/ 	.short	(.L_29 - .L_28)
.L_28:
        /*000c*/ 	.word	0x00000000
        /*0010*/ 	.short	0x0003
        /*0012*/ 	.short	0x0014
        /*0014*/ 	.byte	0x00, 0xf0, 0x11, 0x00


	//----- nvinfo : EIATTR_KPARAM_INFO
	.align		4
.L_29:
        /*0018*/ 	.byte	0x04, 0x17
        /*001a*/ 	.short	(.L_31 - .L_30)
.L_30:
        /*001c*/ 	.word	0x00000000
        /*0020*/ 	.short	0x0002
        /*0022*/ 	.short	0x0010
        /*0024*/ 	.byte	0x00, 0xf0, 0x11, 0x00


	//----- nvinfo : EIATTR_KPARAM_INFO
	.align		4
.L_31:
        /*0028*/ 	.byte	0x04, 0x17
        /*002a*/ 	.short	(.L_33 - .L_32)
.L_32:
        /*002c*/ 	.word	0x00000000
        /*0030*/ 	.short	0x0001
        /*0032*/ 	.short	0x0008
        /*0034*/ 	.byte	0x00, 0xf5, 0x21, 0x00


	//----- nvinfo : EIATTR_KPARAM_INFO
	.align		4
.L_33:
        /*0038*/ 	.byte	0x04, 0x17
        /*003a*/ 	.short	(.L_35 - .L_34)
.L_34:
        /*003c*/ 	.word	0x00000000
        /*0040*/ 	.short	0x0000
        /*0042*/ 	.short	0x0000
        /*0044*/ 	.byte	0x00, 0xf5, 0x21, 0x00


	//----- nvinfo : EIATTR_SPARSE_MMA_MASK
	.align		4
.L_35:
        /*0048*/ 	.byte	0x03, 0x50
        /*004a*/ 	.short	0x0000


	//----- nvinfo : EIATTR_MAXREG_COUNT
	.align		4
        /*004c*/ 	.byte	0x03, 0x1b
        /*004e*/ 	.short	0x00ff


	//----- nvinfo : EIATTR_MERCURY_ISA_VERSION
	.align		4
        /*0050*/ 	.byte	0x03, 0x5f
        /*0052*/ 	.short	0x0101


	//----- nvinfo : EIATTR_VRC_CTA_INIT_COUNT
	.align		4
        /*0054*/ 	.byte	0x02, 0x4a
	.zero		1
	.zero		1


	//----- nvinfo : EIATTR_EXIT_INSTR_OFFSETS
	.align		4
        /*0058*/ 	.byte	0x04, 0x1c
        /*005a*/ 	.short	(.L_37 - .L_36)


	//   ....[0]....
.L_36:
        /*005c*/ 	.word	0x00000070


	//   ....[1]....
        /*0060*/ 	.word	0x000019f0


	//----- nvinfo : EIATTR_CBANK_PARAM_SIZE
	.align		4
.L_37:
        /*0064*/ 	.byte	0x03, 0x19
        /*0066*/ 	.short	0x0018


	//----- nvinfo : EIATTR_PARAM_CBANK
	.align		4
        /*0068*/ 	.byte	0x04, 0x0a
        /*006a*/ 	.short	(.L_39 - .L_38)
	.align		4
.L_38:
        /*006c*/ 	.word	index@(.nv.constant0._Z11insertBatchP10DictionaryS0_ii)
        /*0070*/ 	.short	0x0380
        /*0072*/ 	.short	0x0018


	//----- nvinfo : EIATTR_SW_WAR
	.align		4
.L_39:
        /*0074*/ 	.byte	0x04, 0x36
        /*0076*/ 	.short	(.L_41 - .L_40)
.L_40:
        /*0078*/ 	.word	0x00000008
.L_41:


//--------------------- .nv.callgraph             --------------------------
	.section	.nv.callgraph,"",@"SHT_CUDA_CALLGRAPH"
	.align	4
	.sectionentsize	8
	.align		4
        /*0000*/ 	.word	0x00000000
	.align		4
        /*0004*/ 	.word	0xffffffff
	.align		4
        /*0008*/ 	.word	0x00000000
	.align		4
        /*000c*/ 	.word	0xfffffffe
	.align		4
        /*0010*/ 	.word	0x00000000
	.align		4
        /*0014*/ 	.word	0xfffffffd
	.align		4
        /*0018*/ 	.word	0x00000000
	.align		4
        /*001c*/ 	.word	0xfffffffc


//--------------------- .text._Z9copyongpuP10DictionaryS0_i --------------------------
	.section	.text._Z9copyongpuP10DictionaryS0_i,"ax",@progbits
	.align	128
        .global         _Z9copyongpuP10DictionaryS0_i
        .type           _Z9copyongpuP10DictionaryS0_i,@function
        .size           _Z9copyongpuP10DictionaryS0_i,(.L_x_3 - _Z9copyongpuP10DictionaryS0_i)
        .other          _Z9copyongpuP10DictionaryS0_i,@"STO_CUDA_ENTRY STV_DEFAULT"
_Z9copyongpuP10DictionaryS0_i:
.text._Z9copyongpuP10DictionaryS0_i:
[----:B------:R-:W-:Y:S01]  /*0000*/  LDC R1, c[0x0][0x37c] ;  /* 0x0000df00ff017b82 */ /* 0x000fe20000000800 */
[----:B------:R-:W0:Y:S07]  /*0010*/  S2R R0, SR_TID.X ;  /* 0x0000000000007919 */ /* 0x000e2e0000002100 */
[----:B------:R-:W0:Y:S01]  /*0020*/  S2UR UR4, SR_CTAID.X ;  /* 0x00000000000479c3 */ /* 0x000e220000002500 */
[----:B------:R-:W1:Y:S07]  /*0030*/  LDCU UR5, c[0x0][0x390] ;  /* 0x00007200ff0577ac */ /* 0x000e6e0008000800 */
[----:B------:R-:W0:Y:S02]  /*0040*/  LDC R5, c[0x0][0x360] ;  /* 0x0000d800ff057b82 */ /* 0x000e240000000800 */
[----:B0-----:R-:W-:-:S05]  /*0050*/  IMAD R5, R5, UR4, R0 ;  /* 0x0000000405057c24 */ /* 0x001fca000f8e0200 */
[----:B-1----:R-:W-:-:S13]  /*0060*/  ISETP.GE.AND P0, PT, R5, UR5, PT ;  /* 0x0000000505007c0c */ /* 0x002fda000bf06270 */
[----:B------:R-:W-:Y:S05]  /*0070*/  @P0 EXIT ;  /* 0x000000000000094d */ /* 0x000fea0003800000 */
[----:B------:R-:W0:Y:S01]  /*0080*/  LDCU.128 UR8, c[0x0][0x380] ;  /* 0x00007000ff0877ac */ /* 0x000e220008000c00 */
[----:B------:R-:W-:Y:S02]  /*0090*/  IMAD.MOV.U32 R2, RZ, RZ, 0x67 ;  /* 0x00000067ff027424 */ /* 0x000fe400078e00ff */
[----:B------:R-:W-:Y:S01]  /*00a0*/  IMAD.MOV.U32 R3, RZ, RZ, 0x0 ;  /* 0x00000000ff037424 */ /* 0x000fe200078e00ff */
[----:B------:R-:W1:Y:S01]  /*00b0*/  LDCU.64 UR6, c[0x0][0x358] ;  /* 0x00006b00ff0677ac */ /* 0x000e620008000a00 */
[----:B------:R-:W-:-:S03]  /*00c0*/  IMAD.WIDE R2, R5, 0xc8, R2 ;  /* 0x000000c805027825 */ /* 0x000fc600078e0202 */
[----:B0-----:R-:W-:-:S04]  /*00d0*/  IADD3 R4, P0, PT, R2, UR10, RZ ;  /* 0x0000000a02047c10 */ /* 0x001fc8000ff1e0ff */
[----:B------:R-:W-:-:S05]  /*00e0*/  IADD3.X R5, PT, PT, R3, UR11, RZ, P0, !PT ;  /* 0x0000000b03057c10 */ /* 0x000fca00087fe4ff */
[----:B-1----:R-:W2:Y:S01]  /*00f0*/  LDG.E.U8 R7, desc[UR6][R4.64+-0x67] ;  /* 0xffff990604077981 */ /* 0x002ea2000c1e1100 */
[----:B------:R-:W-:-:S04]  /*0100*/  IADD3 R2, P0, PT, R2, UR8, RZ ;  /* 0x0000000802027c10 */ /* 0x000fc8000ff1e0ff */
[----:B------:R-:W-:-:S05]  /*0110*/  IADD3.X R3, PT, PT, R3, UR9, RZ, P0, !PT ;  /* 0x0000000903037c10 */ /* 0x000fca00087fe4ff */
[----:B--2---:R0:W-:Y:S04]  /*0120*/  STG.E.U8 desc[UR6][R2.64+-0x67], R7 ;  /* 0xffff990702007986 */ /* 0x0041e8000c101106 */
[----:B------:R-:W2:Y:S04]  /*0130*/  LDG.E.U8 R9, desc[UR6][R4.64+-0x3] ;  /* 0xfffffd0604097981 */ /* 0x000ea8000c1e1100 */
[----:B--2---:R1:W-:Y:S04]  /*0140*/  STG.E.U8 desc[UR6][R2.64+-0x3], R9 ;  /* 0xfffffd0902007986 */ /* 0x0043e8000c101106 */
[----:B------:R-:W2:Y:S04]  /*0150*/  LDG.E.U8 R11, desc[UR6][R4.64+-0x66] ;  /* 0xffff9a06040b7981 */ /* 0x000ea8000c1e1100 */
[----:B--2---:R-:W-:Y:S04]  /*0160*/  STG.E.U8 desc[UR6][R2.64+-0x66], R11 ;  /* 0xffff9a0b02007986 */ /* 0x004fe8000c101106 */
[----:B------:R-:W2:Y:S04]  /*0170*/  LDG.E.U8 R13, desc[UR6][R4.64+-0x2] ;  /* 0xfffffe06040d7981 */ /* 0x000ea8000c1e1100 */
[----:B--2---:R2:W-:Y:S04]  /*0180*/  STG.E.U8 desc[UR6][R2.64+-0x2], R13 ;  /* 0xfffffe0d02007986 */ /* 0x0045e8000c101106 */
[----:B------:R-:W3:Y:S04]  /*0190*/  LDG.E.U8 R15, desc[UR6][R4.64+-0x65] ;  /* 0xffff9b06040f7981 */ /* 0x000ee8000c1e1100 */
[----:B---3--:R3:W-:Y:S04]  /*01a0*/  STG.E.U8 desc[UR6][R2.64+-0x65], R15 ;  /* 0xffff9b0f02007986 */ /* 0x0087e8000c101106 */
[----:B------:R-:W4:Y:S04]  /*01b0*/  LDG.E.U8 R17, desc[UR6][R4.64+-0x1] ;  /* 0xffffff0604117981 */ /* 0x000f28000c1e1100 */
[----:B----4-:R3:W-:Y:S04]  /*01c0*/  STG.E.U8 desc[UR6][R2.64+-0x1], R17 ;  /* 0xffffff1102007986 */ /* 0x0107e8000c101106 */
[----:B0-----:R-:W4:Y:S04]  /*01d0*/  LDG.E.U8 R7, desc[UR6][R4.64+-0x64] ;  /* 0xffff9c0604077981 */ /* 0x001f28000c1e1100 */
[----:B----4-:R3:W-:Y:S04]  /*01e0*/  STG.E.U8 desc[UR6][R2.64+-0x64], R7 ;  /* 0xffff9c0702007986 */ /* 0x0107e8000c101106 */
[----:B-1----:R-:W4:Y:S01]  /*01f0*/  LDG.E.U8 R9, desc[UR6][R4.64] ;  /* 0x0000000604097981 */ /* 0x002f22000c1e1100 */
[----:B------:R-:W-:Y:S01]  /*0200*/  IADD3 R6, P0, PT, R4, 0x4, RZ ;  /* 0x0000000404067810 */ /* 0x000fe20007f1e0ff */
[----:B------:R-:W-:Y:S01]  /*0210*/  UMOV UR4, 0x4 ;  /* 0x0000000400047882 */ /* 0x000fe20000000000 */
[----:B------:R-:W-:-:S03]  /*0220*/  IADD3 R0, P1, PT, R2, 0x4, RZ ;  /* 0x0000000402007810 */ /* 0x000fc60007f3e0ff */
[----:B--2---:R-:W-:Y:S01]  /*0230*/  IMAD.X R13, RZ, RZ, R5, P0 ;  /* 0x000000ffff0d7224 */ /* 0x004fe200000e0605 */
[----:B------:R-:W-:Y:S01]  /*0240*/  IADD3.X R11, PT, PT, RZ, R3, RZ, P1, !PT ;  /* 0x00000003ff0b7210 */ /* 0x000fe20000ffe4ff */
[----:B----4-:R3:W-:Y:S08]  /*0250*/  STG.E.U8 desc[UR6][R2.64], R9 ;  /* 0x0000000902007986 */ /* 0x0107f0000c101106 */
.L_x_0:
[----:B------:R-:W-:Y:S02]  /*0260*/  IMAD.MOV.U32 R4, RZ, RZ, R6 ;  /* 0x000000ffff047224 */ /* 0x000fe400078e0006 */
[----:B------:R-:W-:-:S05]  /*0270*/  IMAD.MOV.U32 R5, RZ, RZ, R13 ;  /* 0x000000ffff057224 */ /* 0x000fca00078e000d */
[----:B---34-:R-:W2:Y:S01]  /*0280*/  LDG.E.U8 R7, desc[UR6][R4.64+-0x67] ;  /* 0xffff990604077981 */ /* 0x018ea2000c1e1100 */
[----:B------:R-:W-:Y:S01]  /*0290*/  MOV R2, R0 ;  /* 0x0000000000027202 */ /* 0x000fe20000000f00 */
[----:B------:R-:W-:-:S05]  /*02a0*/  IMAD.MOV.U32 R3, RZ, RZ, R11 ;  /* 0x000000ffff037224 */ /* 0x000fca00078e000b */
[----:B--2---:R0:W-:Y:S04]  /*02b0*/  STG.E.U8 desc[UR6][R2.64+-0x67], R7 ;  /* 0xffff990702007986 */ /* 0x0041e8000c101106 */
[----:B------:R-:W2:Y:S04]  /*02c0*/  LDG.E.U8 R9, desc[UR6][R4.64+-0x3] ;  /* 0xfffffd0604097981 */ /* 0x000ea8000c1e1100 */
[----:B--2---:R1:W-:Y:S04]  /*02d0*/  STG.E.U8 desc[UR6][R2.64+-0x3], R9 ;  /* 0xfffffd0902007986 */ /* 0x0043e8000c101106 */
[----:B------:R-:W2:Y:S04]  /*02e0*/  LDG.E.U8 R11, desc[UR6][R4.64+-0x66] ;  /* 0xffff9a06040b7981 */ /* 0x000ea8000c1e1100 */
[----:B--2---:R2:W-:Y:S04]  /*02f0*/  STG.E.U8 desc[UR6][R2.64+-0x66], R11 ;  /* 0xffff9a0b02007986 */ /* 0x0045e8000c101106 */
[----:B------:R-:W3:Y:S04]  /*0300*/  LDG.E.U8 R13, desc[UR6][R4.64+-0x2] ;  /* 0xfffffe06040d7981 */ /* 0x000ee8000c1e1100 */
[----:B---3--:R3:W-:Y:S04]  /*0310*/  STG.E.U8 desc[UR6][R2.64+-0x2], R13 ;  /* 0xfffffe0d02007986 */ /* 0x0087e8000c101106 */
[----:B------:R-:W4:Y:S04]  /*0320*/  LDG.E.U8 R15, desc[UR6][R4.64+-0x65] ;  /* 0xffff9b06040f7981 */ /* 0x000f28000c1e1100 */
[----:B----4-:R4:W-:Y:S04]  /*0330*/  STG.E.U8 desc[UR6][R2.64+-0x65], R15 ;  /* 0xffff9b0f02007986 */ /* 0x0109e8000c101106 */
[----:B------:R-:W5:Y:S04]  /*0340*/  LDG.E.U8 R17, desc[UR6][R4.64+-0x1] ;  /* 0xffffff0604117981 */ /* 0x000f68000c1e1100 */
[----:B-----5:R5:W-:Y:S04]  /*0350*/  STG.E.U8 desc[UR6][R2.64+-0x1], R17 ;  /* 0xffffff1102007986 */ /* 0x020be8000c101106 */
[----:B0-----:R-:W2:Y:S04]  /*0360*/  LDG.E.U8 R7, desc[UR6][R4.64+-0x64] ;  /* 0xffff9c0604077981 */ /* 0x001ea8000c1e1100 */
[----:B--2---:R0:W-:Y:S04]  /*0370*/  STG.E.U8 desc[UR6][R2.64+-0x64], R7 ;  /* 0xffff9c0702007986 */ /* 0x0041e8000c101106 */
[----:B-1----:R-:W2:Y:S04]  /*0380*/  LDG.E.U8 R9, desc[UR6][R4.64] ;  /* 0x0000000604097981 */ /* 0x002ea8000c1e1100 */
[----:B--2---:R1:W-:Y:S04]  /*0390*/  STG.E.U8 desc[UR6][R2.64], R9 ;  /* 0x0000000902007986 */ /* 0x0043e8000c101106 */
[----:B------:R-:W2:Y:S04]  /*03a0*/  LDG.E.U8 R11, desc[UR6][R4.64+-0x63] ;  /* 0xffff9d06040b7981 */ /* 0x000ea8000c1e1100 */
[----:B--2---:R2:W-:Y:S04]  /*03b0*/  STG.E.U8 desc[UR6][R2.64+-0x63], R11 ;  /* 0xffff9d0b02007986 */ /* 0x0045e8000c101106 */
[----:B---3--:R-:W3:Y:S04]  /*03c0*/  LDG.E.U8 R13, desc[UR6][R4.64+0x1] ;  /* 0x00000106040d7981 */ /* 0x008ee8000c1e1100 */
[----:B---3--:R3:W-:Y:S04]  /*03d0*/  STG.E.U8 desc[UR6][R2.64+0x1], R13 ;  /* 0x0000010d02007986 */ /* 0x0087e8000c101106 */
[----:B----4-:R-:W4:Y:S04]  /*03e0*/  LDG.E.U8 R15, desc[UR6][R4.64+-0x62] ;  /* 0xffff9e06040f7981 */ /* 0x010f28000c1e1100 */
[----:B----4-:R4:W-:Y:S04]  /*03f0*/  STG.E.U8 desc[UR6][R2.64+-0x62], R15 ;  /* 0xffff9e0f02007986 */ /* 0x0109e8000c101106 */
[----:B-----5:R-:W5:Y:S04]  /*0400*/  LDG.E.U8 R17, desc[UR6][R4.64+0x2] ;  /* 0x0000020604117981 */ /* 0x020f68000c1e1100 */
        /* <DEDUP_REMOVED lines=49> */
[----:B------:R-:W2:Y:S04]  /*0720*/  LDG.E.U8 R19, desc[UR6][R4.64+-0x55] ;  /* 0xffffab0604137981 */ /* 0x000ea8000c1e1100 */
[----:B--2---:R-:W-:Y:S04]  /*0730*/  STG.E.U8 desc[UR6][R2.64+-0x55], R19 ;  /* 0xffffab1302007986 */ /* 0x004fe8000c101106 */
[----:B------:R-:W2:Y:S04]  /*0740*/  LDG.E.U8 R21, desc[UR6][R4.64+0xf] ;  /* 0x00000f0604157981 */ /* 0x000ea8000c1e1100 */
[----:B--2---:R-:W-:Y:S04]  /*0750*/  STG.E.U8 desc[UR6][R2.64+0xf], R21 ;  /* 0x00000f1502007986 */ /* 0x004fe8000c101106 */
[----:B------:R-:W2:Y:S04]  /*0760*/  LDG.E.U8 R23, desc[UR6][R4.64+-0x54] ;  /* 0xffffac0604177981 */ /* 0x000ea8000c1e1100 */
[----:B--2---:R-:W-:Y:S04]  /*0770*/  STG.E.U8 desc[UR6][R2.64+-0x54], R23 ;  /* 0xffffac1702007986 */ /* 0x004fe8000c101106 */
[----:B------:R-:W2:Y:S04]  /*0780*/  LDG.E.U8 R25, desc[UR6][R4.64+0x10] ;  /* 0x0000100604197981 */ /* 0x000ea8000c1e1100 */
[----:B--2---:R-:W-:Y:S04]  /*0790*/  STG.E.U8 desc[UR6][R2.64+0x10], R25 ;  /* 0x0000101902007986 */ /* 0x004fe8000c101106 */
[----:B0-----:R-:W2:Y:S04]  /*07a0*/  LDG.E.U8 R7, desc[UR6][R4.64+-0x53] ;  /* 0xffffad0604077981 */ /* 0x001ea8000c1e1100 */
[----:B--2---:R0:W-:Y:S04]  /*07b0*/  STG.E.U8 desc[UR6][R2.64+-0x53], R7 ;  /* 0xffffad0702007986 */ /* 0x0041e8000c101106 */
[----:B-1----:R-:W2:Y:S04]  /*07c0*/  LDG.E.U8 R9, desc[UR6][R4.64+0x11] ;  /* 0x0000110604097981 */ /* 0x002ea8000c1e1100 */
[----:B--2---:R1:W-:Y:S04]  /*07d0*/  STG.E.U8 desc[UR6][R2.64+0x11], R9 ;  /* 0x0000110902007986 */ /* 0x0043e8000c101106 */
[----:B------:R-:W2:Y:S04]  /*07e0*/  LDG.E.U8 R11, desc[UR6][R4.64+-0x52] ;  /* 0xffffae06040b7981 */ /* 0x000ea8000c1e1100 */
[----:B--2---:R-:W-:Y:S04]  /*07f0*/  STG.E.U8 desc[UR6][R2.64+-0x52], R11 ;  /* 0xffffae0b02007986 */ /* 0x004fe8000c101106 */
[----:B---3--:R-:W2:Y:S04]  /*0800*/  LDG.E.U8 R13, desc[UR6][R4.64+0x12] ;  /* 0x00001206040d7981 */ /* 0x008ea8000c1e1100 */
[----:B--2---:R2:W-:Y:S04]  /*0810*/  STG.E.U8 desc[UR6][R2.64+0x12], R13 ;  /* 0x0000120d02007986 */ /* 0x0045e8000c101106 */
[----:B----4-:R-:W3:Y:S04]  /*0820*/  LDG.E.U8 R15, desc[UR6][R4.64+-0x51] ;  /* 0xffffaf06040f7981 */ /* 0x010ee8000c1e1100 */
[----:B---3--:R4:W-:Y:S04]  /*0830*/  STG.E.U8 desc[UR6][R2.64+-0x51], R15 ;  /* 0xffffaf0f02007986 */ /* 0x0089e8000c101106 */
[----:B-----5:R-:W3:Y:S04]  /*0840*/  LDG.E.U8 R17, desc[UR6][R4.64+0x13] ;  /* 0x0000130604117981 */ /* 0x020ee8000c1e1100 */
[----:B---3--:R4:W-:Y:S04]  /*0850*/  STG.E.U8 desc[UR6][R2.64+0x13], R17 ;  /* 0x0000131102007986 */ /* 0x0089e8000c101106 */
[----:B0-----:R-:W3:Y:S04]  /*0860*/  LDG.E.U8 R7, desc[UR6][R4.64+-0x50] ;  /* 0xffffb00604077981 */ /* 0x001ee8000c1e1100 */
[----:B---3--:R4:W-:Y:S04]  /*0870*/  STG.E.U8 desc[UR6][R2.64+-0x50], R7 ;  /* 0xffffb00702007986 */ /* 0x0089e8000c101106 */
[----:B-1----:R-:W3:Y:S01]  /*0880*/  LDG.E.U8 R9, desc[UR6][R4.64+0x14] ;  /* 0x0000140604097981 */ /* 0x002ee2000c1e1100 */
[----:B------:R-:W-:Y:S01]  /*0890*/  UIADD3 UR4, UPT, UPT, UR4, 0x18, URZ ;  /* 0x0000001804047890 */ /* 0x000fe2000fffe0ff */
[----:B------:R-:W-:-:S02]  /*08a0*/  IADD3 R6, P0, PT, R4, 0x18, RZ ;  /* 0x0000001804067810 */ /* 0x000fc40007f1e0ff */
[----:B------:R-:W-:Y:S01]  /*08b0*/  IADD3 R0, P1, PT, R2, 0x18, RZ ;  /* 0x0000001802007810 */ /* 0x000fe20007f3e0ff */
[----:B------:R-:W-:Y:S02]  /*08c0*/  UISETP.NE.AND UP0, UPT, UR4, 0x64, UPT ;  /* 0x000000640400788c */ /* 0x000fe4000bf05270 */
[----:B--2---:R-:W-:Y:S01]  /*08d0*/  IMAD.X R13, RZ, RZ, R5, P0 ;  /* 0x000000ffff0d7224 */ /* 0x004fe200000e0605 */
[----:B------:R-:W-:Y:S01]  /*08e0*/  IADD3.X R11, PT, PT, RZ, R3, RZ, P1, !PT ;  /* 0x00000003ff0b7210 */ /* 0x000fe20000ffe4ff */
[----:B---3--:R4:W-:Y:S05]  /*08f0*/  STG.E.U8 desc[UR6][R2.64+0x14], R9 ;  /* 0x0000140902007986 */ /* 0x0089ea000c101106 */
[----:B------:R-:W-:Y:S05]  /*0900*/  BRA.U UP0, `(.L_x_0) ;  /* 0xfffffff900547547 */ /* 0x000fea000b83ffff */
[----:B------:R-:W-:Y:S05]  /*0910*/  EXIT ;  /* 0x000000000000794d */ /* 0x000fea0003800000 */
.L_x_1:
[----:B------:R-:W-:-:S00]  /*0920*/  BRA `(.L_x_1) ;  /* 0xfffffffc00fc7947 */ /* 0x000fc0000383ffff */
[----:B------:R-:W-:-:S00]  /*0930*/  NOP ;  /* 0x0000000000007918 */ /* 0x000fc00000000000 */
        /* <DEDUP_REMOVED lines=12> */
.L_x_3:


//--------------------- .text._Z11insertBatchP10DictionaryS0_ii --------------------------
	.section	.text._Z11insertBatchP10DictionaryS0_ii,"ax",@progbits
	.align	128
        .global         _Z11insertBatchP10DictionaryS0_ii
        .type           _Z11insertBatchP10DictionaryS0_ii,@function
        .size           _Z11insertBatchP10DictionaryS0_ii,(.L_x_4 - _Z11insertBatchP10DictionaryS0_ii)
        .other          _Z11insertBatchP10DictionaryS0_ii,@"STO_CUDA_ENTRY STV_DEFAULT"
_Z11insertBatchP10DictionaryS0_ii:
.text._Z11insertBatchP10DictionaryS0_ii:
        /* <DEDUP_REMOVED lines=8> */
[----:B------:R-:W0:Y:S01]  /*0080*/  LDC.64 R2, c[0x0][0x388] ;  /* 0x0000e200ff027b82 */ /* 0x000e220000000a00 */
[----:B------:R-:W1:Y:S01]  /*0090*/  LDCU.64 UR4, c[0x0][0x358] ;  /* 0x00006b00ff0477ac */ /* 0x000e620008000a00 */
[----:B------:R-:W2:Y:S06]  /*00a0*/  LDCU UR6, c[0x0][0x394] ;  /* 0x00007280ff0677ac */ /* 0x000eac0008000800 */
[----:B------:R-:W3:Y:S01]  /*00b0*/  LDC.64 R4, c[0x0][0x380] ;  /* 0x0000e000ff047b82 */ /* 0x000ee20000000a00 */
[----:B0-----:R-:W-:-:S05]  /*00c0*/  IMAD.WIDE R2, R7, 0xc8, R2 ;  /* 0x000000c807027825 */ /* 0x001fca00078e0202 */
[----:B-1----:R-:W4:Y:S01]  /*00d0*/  LDG.E.U8 R9, desc[UR4][R2.64] ;  /* 0x0000000402097981 */ /* 0x002f22000c1e1100 */
[----:B--2---:R-:W-:-:S05]  /*00e0*/  IADD3 R7, PT, PT, R7, UR6, RZ ;  /* 0x0000000607077c10 */ /* 0x004fca000fffe0ff */
[----:B---3--:R-:W-:-:S05]  /*00f0*/  IMAD.WIDE R4, R7, 0xc8, R4 ;  /* 0x000000c807047825 */ /* 0x008fca00078e0204 */
[----:B----4-:R0:W-:Y:S04]  /*0100*/  STG.E.U8 desc[UR4][R4.64], R9 ;  /* 0x0000000904007986 */ /* 0x0101e8000c101104 */
        /* <DEDUP_REMOVED lines=169> */
[----:B--2---:R-:W-:Y:S04]  /*0ba0*/  STG.E.U8 desc[UR4][R4.64+0x55], R7 ;  /* 0x0000550704007986 */ /* 0x004fe8000c101104 */
[----:B------:R-:W2:Y:S04]  /*0bb0*/  LDG.E.U8 R11, desc[UR4][R2.64+0x56] ;  /* 0x00005604020b7981 */ /* 0x000ea8000c1e1100 */
[----:B--2---:R1:W-:Y:S04]  /*0bc0*/  STG.E.U8 desc[UR4][R4.64+0x56], R11 ;  /* 0x0000560b04007986 */ /* 0x0043e8000c101104 */
[----:B---3--:R-:W2:Y:S04]  /*0bd0*/  LDG.E.U8 R13, desc[UR4][R2.64+0x57] ;  /* 0x00005704020d7981 */ /* 0x008ea8000c1e1100 */
[----:B--2---:R2:W-:Y:S04]  /*0be0*/  STG.E.U8 desc[UR4][R4.64+0x57], R13 ;  /* 0x0000570d04007986 */ /* 0x0045e8000c101104 */
[----:B----4-:R-:W3:Y:S04]  /*0bf0*/  LDG.E.U8 R15, desc[UR4][R2.64+0x58] ;  /* 0x00005804020f7981 */ /* 0x010ee8000c1e1100 */
[----:B---3--:R3:W-:Y:S04]  /*0c00*/  STG.E.U8 desc[UR4][R4.64+0x58], R15 ;  /* 0x0000580f04007986 */ /* 0x0087e8000c101104 */
[----:B-----5:R-:W4:Y:S04]  /*0c10*/  LDG.E.U8 R17, desc[UR4][R2.64+0x59] ;  /* 0x0000590402117981 */ /* 0x020f28000c1e1100 */
[----:B----4-:R4:W-:Y:S04]  /*0c20*/  STG.E.U8 desc[UR4][R4.64+0x59], R17 ;  /* 0x0000591104007986 */ /* 0x0109e8000c101104 */
[----:B0-----:R-:W5:Y:S04]  /*0c30*/  LDG.E.U8 R9, desc[UR4][R2.64+0x5a] ;  /* 0x00005a0402097981 */ /* 0x001f68000c1e1100 */
[----:B-----5:R0:W-:Y:S04]  /*0c40*/  STG.E.U8 desc[UR4][R4.64+0x5a], R9 ;  /* 0x00005a0904007986 */ /* 0x0201e8000c101104 */
[----:B------:R-:W5:Y:S04]  /*0c50*/  LDG.E.U8 R19, desc[UR4][R2.64+0x5b] ;  /* 0x00005b0402137981 */ /* 0x000f68000c1e1100 */
[----:B-----5:R-:W-:Y:S04]  /*0c60*/  STG.E.U8 desc[UR4][R4.64+0x5b], R19 ;  /* 0x00005b1304007986 */ /* 0x020fe8000c101104 */
[----:B-1----:R-:W5:Y:S04]  /*0c70*/  LDG.E.U8 R11, desc[UR4][R2.64+0x5c] ;  /* 0x00005c04020b7981 */ /* 0x002f68000c1e1100 */
[----:B-----5:R1:W-:Y:S04]  /*0c80*/  STG.E.U8 desc[UR4][R4.64+0x5c], R11 ;  /* 0x00005c0b04007986 */ /* 0x0203e8000c101104 */
[----:B--2---:R-:W2:Y:S04]  /*0c90*/  LDG.E.U8 R13, desc[UR4][R2.64+0x5d] ;  /* 0x00005d04020d7981 */ /* 0x004ea8000c1e1100 */
[----:B--2---:R2:W-:Y:S04]  /*0ca0*/  STG.E.U8 desc[UR4][R4.64+0x5d], R13 ;  /* 0x00005d0d04007986 */ /* 0x0045e8000c101104 */
[----:B---3--:R-:W3:Y:S04]  /*0cb0*/  LDG.E.U8 R15, desc[UR4][R2.64+0x5e] ;  /* 0x00005e04020f7981 */ /* 0x008ee8000c1e1100 */
[----:B---3--:R3:W-:Y:S04]  /*0cc0*/  STG.E.U8 desc[UR4][R4.64+0x5e], R15 ;  /* 0x00005e0f04007986 */ /* 0x0087e8000c101104 */
[----:B----4-:R-:W4:Y:S04]  /*0cd0*/  LDG.E.U8 R17, desc[UR4][R2.64+0x5f] ;  /* 0x00005f0402117981 */ /* 0x010f28000c1e1100 */
        /* <DEDUP_REMOVED lines=190> */
[----:B---3--:R-:W-:Y:S04]  /*18c0*/  STG.E.U8 desc[UR4][R4.64+0xbe], R15 ;  /* 0x0000be0f04007986 */ /* 0x008fe8000c101104 */
[----:B----4-:R-:W3:Y:S04]  /*18d0*/  LDG.E.U8 R17, desc[UR4][R2.64+0xbf] ;  /* 0x0000bf0402117981 */ /* 0x010ee8000c1e1100 */
[----:B---3--:R-:W-:Y:S04]  /*18e0*/  STG.E.U8 desc[UR4][R4.64+0xbf], R17 ;  /* 0x0000bf1104007986 */ /* 0x008fe8000c101104 */
[----:B------:R-:W3:Y:S04]  /*18f0*/  LDG.E.U8 R19, desc[UR4][R2.64+0xc0] ;  /* 0x0000c00402137981 */ /* 0x000ee8000c1e1100 */
[----:B---3--:R-:W-:Y:S04]  /*1900*/  STG.E.U8 desc[UR4][R4.64+0xc0], R19 ;  /* 0x0000c01304007986 */ /* 0x008fe8000c101104 */
[----:B------:R-:W3:Y:S04]  /*1910*/  LDG.E.U8 R21, desc[UR4][R2.64+0xc1] ;  /* 0x0000c10402157981 */ /* 0x000ee8000c1e1100 */
[----:B---3--:R-:W-:Y:S04]  /*1920*/  STG.E.U8 desc[UR4][R4.64+0xc1], R21 ;  /* 0x0000c11504007986 */ /* 0x008fe8000c101104 */
[----:B------:R-:W3:Y:S04]  /*1930*/  LDG.E.U8 R23, desc[UR4][R2.64+0xc2] ;  /* 0x0000c20402177981 */ /* 0x000ee8000c1e1100 */
[----:B---3--:R-:W-:Y:S04]  /*1940*/  STG.E.U8 desc[UR4][R4.64+0xc2], R23 ;  /* 0x0000c21704007986 */ /* 0x008fe8000c101104 */
[----:B------:R-:W3:Y:S04]  /*1950*/  LDG.E.U8 R25, desc[UR4][R2.64+0xc3] ;  /* 0x0000c30402197981 */ /* 0x000ee8000c1e1100 */
[----:B---3--:R-:W-:Y:S04]  /*1960*/  STG.E.U8 desc[UR4][R4.64+0xc3], R25 ;  /* 0x0000c31904007986 */ /* 0x008fe8000c101104 */
[----:B-----5:R-:W3:Y:S04]  /*1970*/  LDG.E.U8 R7, desc[UR4][R2.64+0xc4] ;  /* 0x0000c40402077981 */ /* 0x020ee8000c1e1100 */
[----:B---3--:R-:W-:Y:S04]  /*1980*/  STG.E.U8 desc[UR4][R4.64+0xc4], R7 ;  /* 0x0000c40704007986 */ /* 0x008fe8000c101104 */
[----:B0-----:R-:W3:Y:S04]  /*1990*/  LDG.E.U8 R9, desc[UR4][R2.64+0xc5] ;  /* 0x0000c50402097981 */ /* 0x001ee8000c1e1100 */
[----:B---3--:R-:W-:Y:S04]  /*19a0*/  STG.E.U8 desc[UR4][R4.64+0xc5], R9 ;  /* 0x0000c50904007986 */ /* 0x008fe8000c101104 */
[----:B-1----:R-:W3:Y:S04]  /*19b0*/  LDG.E.U8 R11, desc[UR4][R2.64+0xc6] ;  /* 0x0000c604020b7981 */ /* 0x002ee8000c1e1100 */
[----:B---3--:R-:W-:Y:S04]  /*19c0*/  STG.E.U8 desc[UR4][R4.64+0xc6], R11 ;  /* 0x0000c60b04007986 */ /* 0x008fe8000c101104 */
[----:B--2---:R-:W2:Y:S04]  /*19d0*/  LDG.E.U8 R13, desc[UR4][R2.64+0xc7] ;  /* 0x0000c704020d7981 */ /* 0x004ea8000c1e1100 */
[----:B--2---:R-:W-:Y:S01]  /*19e0*/  STG.E.U8 desc[UR4][R4.64+0xc7], R13 ;  /* 0x0000c70d04007986 */ /* 0x004fe2000c101104 */
[----:B------:R-:W-:Y:S05]  /*19f0*/  EXIT ;  /* 0x000000000000794d */ /* 0x000fea0003800000 */
.L_x_2:
        /* <DEDUP_REMOVED lines=16> */
.L_x_4:


//--------------------- .nv.shared.reserved.0     --------------------------
	.section	.nv.shared.reserved.0,"aw",@nobits
	.weak		__nv_reservedSMEM_offset_0_alias
	.size		__nv_reservedSMEM_offset_0_alias, 0, 64
	.other		__nv_reservedSMEM_offset_0_alias,@"STO_CUDA_RESERVED_SHARED STV_DEFAULT"
__nv_reservedSMEM_offset_0_alias:
	.zero		0
	.zero		64


//--------------------- .nv.constant0._Z9copyongpuP10DictionaryS0_i --------------------------
	.section	.nv.constant0._Z9copyongpuP10DictionaryS0_i,"a",@progbits
	.sectionflags	@""
	.align	4
.nv.constant0._Z9copyongpuP10DictionaryS0_i:
	.zero		916


//--------------------- .nv.constant0._Z11insertBatchP10DictionaryS0_ii --------------------------
	.section	.nv.constant0._Z11insertBatchP10DictionaryS0_ii,"a",@progbits
	.sectionflags	@""
	.align	4
.nv.constant0._Z11insertBatchP10DictionaryS0_ii:
	.zero		920


//--------------------- SYMBOLS --------------------------

	.type		.nv.reservedSmem.offset0,@object
	.size		.nv.reservedSmem.offset0,0x4
